//
// Generated by NVIDIA NVVM Compiler
//
// Compiler Build ID: CL-36424714
// Cuda compilation tools, release 13.0, V13.0.88
// Based on NVVM 20.0.0
//

.version 9.0
.target sm_100
.address_size 64

	// .globl	matmul_nt_fp16u8

.visible .entry matmul_nt_fp16u8(
	.param .u64 .ptr .align 1 matmul_nt_fp16u8_param_0,
	.param .u64 .ptr .align 1 matmul_nt_fp16u8_param_1,
	.param .u64 .ptr .align 1 matmul_nt_fp16u8_param_2,
	.param .u64 .ptr .align 1 matmul_nt_fp16u8_param_3,
	.param .u32 matmul_nt_fp16u8_param_4,
	.param .u32 matmul_nt_fp16u8_param_5,
	.param .u32 matmul_nt_fp16u8_param_6,
	.param .u32 matmul_nt_fp16u8_param_7,
	.param .f32 matmul_nt_fp16u8_param_8
)
{
	.reg .pred 	%p<11>;
	.reg .b16 	%rs<31>;
	.reg .b32 	%r<56>;
	.reg .b32 	%f<42>;
	.reg .b64 	%rd<46>;
	.reg .b64 	%fd<50>;

	ld.param.u64 	%rd7, [matmul_nt_fp16u8_param_0];
	ld.param.u64 	%rd8, [matmul_nt_fp16u8_param_1];
	ld.param.u64 	%rd9, [matmul_nt_fp16u8_param_2];
	ld.param.u64 	%rd10, [matmul_nt_fp16u8_param_3];
	ld.param.u32 	%r18, [matmul_nt_fp16u8_param_4];
	ld.param.u32 	%r15, [matmul_nt_fp16u8_param_5];
	ld.param.u32 	%r16, [matmul_nt_fp16u8_param_6];
	ld.param.u32 	%r17, [matmul_nt_fp16u8_param_7];
	ld.param.f32 	%f10, [matmul_nt_fp16u8_param_8];
	cvta.to.global.u64 	%rd1, %rd10;
	cvta.to.global.u64 	%rd2, %rd9;
	cvta.to.global.u64 	%rd3, %rd8;
	mov.u32 	%r19, %ctaid.x;
	mov.u32 	%r20, %ntid.x;
	mov.u32 	%r21, %tid.x;
	mad.lo.s32 	%r1, %r19, %r20, %r21;
	mov.u32 	%r22, %ctaid.y;
	mov.u32 	%r23, %ntid.y;
	mov.u32 	%r24, %tid.y;
	mad.lo.s32 	%r2, %r22, %r23, %r24;
	setp.ge.s32 	%p1, %r2, %r18;
	setp.ge.s32 	%p2, %r1, %r16;
	or.pred  	%p3, %p1, %p2;
	@%p3 bra 	$L__BB0_11;
	setp.lt.s32 	%p4, %r15, 1;
	mov.f32 	%f41, 0f00000000;
	@%p4 bra 	$L__BB0_10;
	mul.lo.s32 	%r3, %r15, %r2;
	mul.lo.s32 	%r4, %r15, %r1;
	div.s32 	%r26, %r15, %r17;
	mul.lo.s32 	%r5, %r26, %r1;
	and.b32  	%r6, %r15, 3;
	setp.lt.u32 	%p5, %r15, 4;
	mov.f32 	%f41, 0f00000000;
	mov.b32 	%r55, 0;
	@%p5 bra 	$L__BB0_5;
	and.b32  	%r55, %r15, 2147483644;
	mul.wide.u32 	%rd11, %r3, 2;
	add.s64 	%rd12, %rd11, %rd3;
	add.s64 	%rd45, %rd12, 4;
	mov.f32 	%f41, 0f00000000;
	mov.b32 	%r53, 0;
	mov.u32 	%r52, %r4;
$L__BB0_4:
	.pragma "nounroll";
	cvt.s64.s32 	%rd13, %r52;
	add.s64 	%rd14, %rd2, %rd13;
	ld.global.nc.u16 	%rs1, [%rd45+-4];
	// begin inline asm
	{  cvt.f32.f16 %f15, %rs1;}

	// end inline asm
	cvt.f64.f32 	%fd1, %f15;
	ld.global.nc.u8 	%rs9, [%rd14];
	cvt.u16.u8 	%rs10, %rs9;
	cvt.rn.f64.u16 	%fd2, %rs10;
	add.f64 	%fd3, %fd2, 0dC05FE00000000000;
	mul.f64 	%fd4, %fd3, %fd1;
	div.s32 	%r28, %r53, %r17;
	add.s32 	%r29, %r28, %r5;
	mul.wide.s32 	%rd15, %r29, 2;
	add.s64 	%rd16, %rd1, %rd15;
	ld.global.nc.u16 	%rs2, [%rd16];
	// begin inline asm
	{  cvt.f32.f16 %f16, %rs2;}

	// end inline asm
	cvt.f64.f32 	%fd5, %f16;
	cvt.f64.f32 	%fd6, %f41;
	fma.rn.f64 	%fd7, %fd4, %fd5, %fd6;
	cvt.rn.f32.f64 	%f23, %fd7;
	ld.global.nc.u16 	%rs3, [%rd45+-2];
	// begin inline asm
	{  cvt.f32.f16 %f17, %rs3;}

	// end inline asm
	cvt.f64.f32 	%fd8, %f17;
	ld.global.nc.u8 	%rs11, [%rd14+1];
	cvt.u16.u8 	%rs12, %rs11;
	cvt.rn.f64.u16 	%fd9, %rs12;
	add.f64 	%fd10, %fd9, 0dC05FE00000000000;
	mul.f64 	%fd11, %fd10, %fd8;
	add.s32 	%r30, %r53, 1;
	div.s32 	%r31, %r30, %r17;
	add.s32 	%r32, %r31, %r5;
	mul.wide.s32 	%rd17, %r32, 2;
	add.s64 	%rd18, %rd1, %rd17;
	ld.global.nc.u16 	%rs4, [%rd18];
	// begin inline asm
	{  cvt.f32.f16 %f18, %rs4;}

	// end inline asm
	cvt.f64.f32 	%fd12, %f18;
	cvt.f64.f32 	%fd13, %f23;
	fma.rn.f64 	%fd14, %fd11, %fd12, %fd13;
	cvt.rn.f32.f64 	%f24, %fd14;
	ld.global.nc.u16 	%rs5, [%rd45];
	// begin inline asm
	{  cvt.f32.f16 %f19, %rs5;}

	// end inline asm
	cvt.f64.f32 	%fd15, %f19;
	ld.global.nc.u8 	%rs13, [%rd14+2];
	cvt.u16.u8 	%rs14, %rs13;
	cvt.rn.f64.u16 	%fd16, %rs14;
	add.f64 	%fd17, %fd16, 0dC05FE00000000000;
	mul.f64 	%fd18, %fd17, %fd15;
	add.s32 	%r33, %r53, 2;
	div.s32 	%r34, %r33, %r17;
	add.s32 	%r35, %r34, %r5;
	mul.wide.s32 	%rd19, %r35, 2;
	add.s64 	%rd20, %rd1, %rd19;
	ld.global.nc.u16 	%rs6, [%rd20];
	// begin inline asm
	{  cvt.f32.f16 %f20, %rs6;}

	// end inline asm
	cvt.f64.f32 	%fd19, %f20;
	cvt.f64.f32 	%fd20, %f24;
	fma.rn.f64 	%fd21, %fd18, %fd19, %fd20;
	cvt.rn.f32.f64 	%f25, %fd21;
	ld.global.nc.u16 	%rs7, [%rd45+2];
	// begin inline asm
	{  cvt.f32.f16 %f21, %rs7;}

	// end inline asm
	cvt.f64.f32 	%fd22, %f21;
	ld.global.nc.u8 	%rs15, [%rd14+3];
	cvt.u16.u8 	%rs16, %rs15;
	cvt.rn.f64.u16 	%fd23, %rs16;
	add.f64 	%fd24, %fd23, 0dC05FE00000000000;
	mul.f64 	%fd25, %fd24, %fd22;
	add.s32 	%r36, %r53, 3;
	div.s32 	%r37, %r36, %r17;
	add.s32 	%r38, %r37, %r5;
	mul.wide.s32 	%rd21, %r38, 2;
	add.s64 	%rd22, %rd1, %rd21;
	ld.global.nc.u16 	%rs8, [%rd22];
	// begin inline asm
	{  cvt.f32.f16 %f22, %rs8;}

	// end inline asm
	cvt.f64.f32 	%fd26, %f22;
	cvt.f64.f32 	%fd27, %f25;
	fma.rn.f64 	%fd28, %fd25, %fd26, %fd27;
	cvt.rn.f32.f64 	%f41, %fd28;
	add.s64 	%rd45, %rd45, 8;
	add.s32 	%r52, %r52, 4;
	add.s32 	%r53, %r53, 4;
	setp.ne.s32 	%p6, %r53, %r55;
	@%p6 bra 	$L__BB0_4;
$L__BB0_5:
	setp.eq.s32 	%p7, %r6, 0;
	@%p7 bra 	$L__BB0_10;
	setp.eq.s32 	%p8, %r6, 1;
	@%p8 bra 	$L__BB0_8;
	add.s32 	%r39, %r55, %r3;
	mul.wide.u32 	%rd23, %r39, 2;
	add.s64 	%rd24, %rd3, %rd23;
	ld.global.nc.u16 	%rs17, [%rd24];
	// begin inline asm
	{  cvt.f32.f16 %f27, %rs17;}

	// end inline asm
	cvt.f64.f32 	%fd29, %f27;
	add.s32 	%r40, %r55, %r4;
	cvt.s64.s32 	%rd25, %r40;
	add.s64 	%rd26, %rd2, %rd25;
	ld.global.nc.u8 	%rs21, [%rd26];
	cvt.u16.u8 	%rs22, %rs21;
	cvt.rn.f64.u16 	%fd30, %rs22;
	add.f64 	%fd31, %fd30, 0dC05FE00000000000;
	mul.f64 	%fd32, %fd31, %fd29;
	div.s32 	%r41, %r55, %r17;
	add.s32 	%r42, %r41, %r5;
	mul.wide.s32 	%rd27, %r42, 2;
	add.s64 	%rd28, %rd1, %rd27;
	ld.global.nc.u16 	%rs18, [%rd28];
	// begin inline asm
	{  cvt.f32.f16 %f28, %rs18;}

	// end inline asm
	cvt.f64.f32 	%fd33, %f28;
	cvt.f64.f32 	%fd34, %f41;
	fma.rn.f64 	%fd35, %fd32, %fd33, %fd34;
	cvt.rn.f32.f64 	%f31, %fd35;
	add.s32 	%r43, %r55, 1;
	cvt.u64.u32 	%rd29, %r3;
	cvt.u64.u32 	%rd30, %r55;
	add.s64 	%rd31, %rd30, %rd29;
	shl.b64 	%rd32, %rd31, 1;
	add.s64 	%rd33, %rd3, %rd32;
	ld.global.nc.u16 	%rs19, [%rd33+2];
	// begin inline asm
	{  cvt.f32.f16 %f29, %rs19;}

	// end inline asm
	cvt.f64.f32 	%fd36, %f29;
	ld.global.nc.u8 	%rs23, [%rd26+1];
	cvt.u16.u8 	%rs24, %rs23;
	cvt.rn.f64.u16 	%fd37, %rs24;
	add.f64 	%fd38, %fd37, 0dC05FE00000000000;
	mul.f64 	%fd39, %fd38, %fd36;
	div.s32 	%r44, %r43, %r17;
	add.s32 	%r45, %r44, %r5;
	mul.wide.s32 	%rd34, %r45, 2;
	add.s64 	%rd35, %rd1, %rd34;
	ld.global.nc.u16 	%rs20, [%rd35];
	// begin inline asm
	{  cvt.f32.f16 %f30, %rs20;}

	// end inline asm
	cvt.f64.f32 	%fd40, %f30;
	cvt.f64.f32 	%fd41, %f31;
	fma.rn.f64 	%fd42, %fd39, %fd40, %fd41;
	cvt.rn.f32.f64 	%f41, %fd42;
	add.s32 	%r55, %r55, 2;
$L__BB0_8:
	and.b32  	%r46, %r15, 1;
	setp.eq.b32 	%p9, %r46, 1;
	not.pred 	%p10, %p9;
	@%p10 bra 	$L__BB0_10;
	add.s32 	%r47, %r55, %r3;
	mul.wide.u32 	%rd36, %r47, 2;
	add.s64 	%rd37, %rd3, %rd36;
	ld.global.nc.u16 	%rs25, [%rd37];
	// begin inline asm
	{  cvt.f32.f16 %f32, %rs25;}

	// end inline asm
	cvt.f64.f32 	%fd43, %f32;
	add.s32 	%r48, %r55, %r4;
	cvt.s64.s32 	%rd38, %r48;
	add.s64 	%rd39, %rd2, %rd38;
	ld.global.nc.u8 	%rs27, [%rd39];
	cvt.u16.u8 	%rs28, %rs27;
	cvt.rn.f64.u16 	%fd44, %rs28;
	add.f64 	%fd45, %fd44, 0dC05FE00000000000;
	mul.f64 	%fd46, %fd45, %fd43;
	div.s32 	%r49, %r55, %r17;
	add.s32 	%r50, %r49, %r5;
	mul.wide.s32 	%rd40, %r50, 2;
	add.s64 	%rd41, %rd1, %rd40;
	ld.global.nc.u16 	%rs26, [%rd41];
	// begin inline asm
	{  cvt.f32.f16 %f33, %rs26;}

	// end inline asm
	cvt.f64.f32 	%fd47, %f33;
	cvt.f64.f32 	%fd48, %f41;
	fma.rn.f64 	%fd49, %fd46, %fd47, %fd48;
	cvt.rn.f32.f64 	%f41, %fd49;
$L__BB0_10:
	mad.lo.s32 	%r51, %r16, %r2, %r1;
	cvta.to.global.u64 	%rd42, %rd7;
	mul.wide.s32 	%rd43, %r51, 2;
	add.s64 	%rd44, %rd42, %rd43;
	ld.global.u16 	%rs29, [%rd44];
	// begin inline asm
	{  cvt.f32.f16 %f34, %rs29;}

	// end inline asm
	fma.rn.f32 	%f35, %f10, %f34, %f41;
	// begin inline asm
	{  cvt.rn.f16.f32 %rs30, %f35;}

	// end inline asm
	st.global.u16 	[%rd44], %rs30;
$L__BB0_11:
	ret;

}


// ===== COMPILED SASS (sm_100) =====

	.target	sm_100

	.elftype	@"ET_EXEC"


//--------------------- .note.nv.tkinfo           --------------------------
	.section	.note.nv.tkinfo,"",@"SHT_NOTE"
	.sectionflags	@"SHF_NOTE_NV_TKINFO"
	.tkinfo
        /*0018*/ 	.word	0x00000002
        /*0030*/ 	.string	""
        /*0030*/ 	.string	"ptxas"
        /*0030*/ 	.string	"Cuda compilation tools, release 13.0, V13.0.88"
        /*0030*/ 	.string	"Build cuda_13.0.r13.0/compiler.36424714_0"
        /*0030*/ 	.string	"-arch sm_100 -m 64 "



//--------------------- .note.nv.cuinfo           --------------------------
	.section	.note.nv.cuinfo,"",@"SHT_NOTE"
	.sectionflags	@"SHF_NOTE_NV_CUINFO"
        /*0018*/ 	.short	0x0002
        /*001a*/ 	.short	0x0064
        /*001c*/ 	.short	0x0082
	.zero		2


//--------------------- .nv.info                  --------------------------
	.section	.nv.info,"",@"SHT_CUDA_INFO"
	.align	4


	//----- nvinfo : EIATTR_REGCOUNT
	.align		4
        /*0000*/ 	.byte	0x04, 0x2f
        /*0002*/ 	.short	(.L_1 - .L_0)
	.align		4
.L_0:
        /*0004*/ 	.word	index@(matmul_nt_fp16u8)
        /*0008*/ 	.word	0x00000020


	//----- nvinfo : EIATTR_FRAME_SIZE
	.align		4
.L_1:
        /*000c*/ 	.byte	0x04, 0x11
        /*000e*/ 	.short	(.L_3 - .L_2)
	.align		4
.L_2:
        /*0010*/ 	.word	index@(matmul_nt_fp16u8)
        /*0014*/ 	.word	0x00000000


	//----- nvinfo : EIATTR_MIN_STACK_SIZE
	.align		4
.L_3:
        /*0018*/ 	.byte	0x04, 0x12
        /*001a*/ 	.short	(.L_5 - .L_4)
	.align		4
.L_4:
        /*001c*/ 	.word	index@(matmul_nt_fp16u8)
        /*0020*/ 	.word	0x00000000
.L_5:


//--------------------- .nv.compat                --------------------------
	.section	.nv.compat,"",@"SHT_CUDA_COMPAT_INFO"
	.align	4
        /*0000*/ 	.byte	0x02, 0x09, 0x00, 0x00, 0x02, 0x02, 0x01, 0x00, 0x02, 0x05, 0x05, 0x00, 0x03, 0x07, 0x01, 0x01
        /*0010*/ 	.byte	0x02, 0x03, 0x00, 0x00, 0x02, 0x06, 0x01, 0x00, 0x04, 0x0b, 0x08, 0x00, 0x01, 0x00, 0x00, 0x00
        /*0020*/ 	.byte	0x00, 0x00, 0x00, 0x00


//--------------------- .nv.info.matmul_nt_fp16u8 --------------------------
	.section	.nv.info.matmul_nt_fp16u8,"",@"SHT_CUDA_INFO"
	.sectionflags	@""
	.align	4


	//----- nvinfo : EIATTR_CUDA_API_VERSION
	.align		4
        /*0000*/ 	.byte	0x04, 0x37
        /*0002*/ 	.short	(.L_7 - .L_6)
.L_6:
        /*0004*/ 	.word	0x00000082


	//----- nvinfo : EIATTR_KPARAM_INFO
	.align		4
.L_7:
        /*0008*/ 	.byte	0x04, 0x17
        /*000a*/ 	.short	(.L_9 - .L_8)
.L_8:
        /*000c*/ 	.word	0x00000000
        /*0010*/ 	.short	0x0008
        /*0012*/ 	.short	0x0030
        /*0014*/ 	.byte	0x00, 0xf0, 0x11, 0x00


	//----- nvinfo : EIATTR_KPARAM_INFO
	.align		4
.L_9:
        /*0018*/ 	.byte	0x04, 0x17
        /*001a*/ 	.short	(.L_11 - .L_10)
.L_10:
        /*001c*/ 	.word	0x00000000
        /*0020*/ 	.short	0x0007
        /*0022*/ 	.short	0x002c
        /*0024*/ 	.byte	0x00, 0xf0, 0x11, 0x00


	//----- nvinfo : EIATTR_KPARAM_INFO
	.align		4
.L_11:
        /*0028*/ 	.byte	0x04, 0x17
        /*002a*/ 	.short	(.L_13 - .L_12)
.L_12:
        /*002c*/ 	.word	0x00000000
        /*0030*/ 	.short	0x0006
        /*0032*/ 	.short	0x0028
        /*0034*/ 	.byte	0x00, 0xf0, 0x11, 0x00


	//----- nvinfo : EIATTR_KPARAM_INFO
	.align		4
.L_13:
        /*0038*/ 	.byte	0x04, 0x17
        /*003a*/ 	.short	(.L_15 - .L_14)
.L_14:
        /*003c*/ 	.word	0x00000000
        /*0040*/ 	.short	0x0005
        /*0042*/ 	.short	0x0024
        /*0044*/ 	.byte	0x00, 0xf0, 0x11, 0x00


	//----- nvinfo : EIATTR_KPARAM_INFO
	.align		4
.L_15:
        /*0048*/ 	.byte	0x04, 0x17
        /*004a*/ 	.short	(.L_17 - .L_16)
.L_16:
        /*004c*/ 	.word	0x00000000
        /*0050*/ 	.short	0x0004
        /*0052*/ 	.short	0x0020
        /*0054*/ 	.byte	0x00, 0xf0, 0x11, 0x00


	//----- nvinfo : EIATTR_KPARAM_INFO
	.align		4
.L_17:
        /*0058*/ 	.byte	0x04, 0x17
        /*005a*/ 	.short	(.L_19 - .L_18)
.L_18:
        /*005c*/ 	.word	0x00000000
        /*0060*/ 	.short	0x0003
        /*0062*/ 	.short	0x0018
        /*0064*/ 	.byte	0x00, 0xf5, 0x21, 0x00


	//----- nvinfo : EIATTR_KPARAM_INFO
	.align		4
.L_19:
        /*0068*/ 	.byte	0x04, 0x17
        /*006a*/ 	.short	(.L_21 - .L_20)
.L_20:
        /*006c*/ 	.word	0x00000000
        /*0070*/ 	.short	0x0002
        /*0072*/ 	.short	0x0010
        /*0074*/ 	.byte	0x00, 0xf5, 0x21, 0x00


	//----- nvinfo : EIATTR_KPARAM_INFO
	.align		4
.L_21:
        /*0078*/ 	.byte	0x04, 0x17
        /*007a*/ 	.short	(.L_23 - .L_22)
.L_22:
        /*007c*/ 	.word	0x00000000
        /*0080*/ 	.short	0x0001
        /*0082*/ 	.short	0x0008
        /*0084*/ 	.byte	0x00, 0xf5, 0x21, 0x00


	//----- nvinfo : EIATTR_KPARAM_INFO
	.align		4
.L_23:
        /*0088*/ 	.byte	0x04, 0x17
        /*008a*/ 	.short	(.L_25 - .L_24)
.L_24:
        /*008c*/ 	.word	0x00000000
        /*0090*/ 	.short	0x0000
        /*0092*/ 	.short	0x0000
        /*0094*/ 	.byte	0x00, 0xf5, 0x21, 0x00


	//----- nvinfo : EIATTR_SPARSE_MMA_MASK
	.align		4
.L_25:
        /*0098*/ 	.byte	0x03, 0x50
        /*009a*/ 	.short	0x0000


	//----- nvinfo : EIATTR_MAXREG_COUNT
	.align		4
        /*009c*/ 	.byte	0x03, 0x1b
        /*009e*/ 	.short	0x00ff


	//----- nvinfo : EIATTR_MERCURY_ISA_VERSION
	.align		4
        /*00a0*/ 	.byte	0x03, 0x5f
        /*00a2*/ 	.short	0x0101


	//----- nvinfo : EIATTR_VRC_CTA_INIT_COUNT
	.align		4
        /*00a4*/ 	.byte	0x02, 0x4a
	.zero		1
	.zero		1


	//----- nvinfo : EIATTR_EXIT_INSTR_OFFSETS
	.align		4
        /*00a8*/ 	.byte	0x04, 0x1c
        /*00aa*/ 	.short	(.L_27 - .L_26)


	//   ....[0]....
.L_26:
        /*00ac*/ 	.word	0x000000d0


	//   ....[1]....
        /*00b0*/ 	.word	0x000014a0


	//----- nvinfo : EIATTR_CBANK_PARAM_SIZE
	.align		4
.L_27:
        /*00b4*/ 	.byte	0x03, 0x19
        /*00b6*/ 	.short	0x0034


	//----- nvinfo : EIATTR_PARAM_CBANK
	.align		4
        /*00b8*/ 	.byte	0x04, 0x0a
        /*00ba*/ 	.short	(.L_29 - .L_28)
	.align		4
.L_28:
        /*00bc*/ 	.word	index@(.nv.constant0.matmul_nt_fp16u8)
        /*00c0*/ 	.short	0x0380
        /*00c2*/ 	.short	0x0034


	//----- nvinfo : EIATTR_SW_WAR
	.align		4
.L_29:
        /*00c4*/ 	.byte	0x04, 0x36
        /*00c6*/ 	.short	(.L_31 - .L_30)
.L_30:
        /*00c8*/ 	.word	0x00000008
.L_31:


//--------------------- .nv.callgraph             --------------------------
	.section	.nv.callgraph,"",@"SHT_CUDA_CALLGRAPH"
	.align	4
	.sectionentsize	8
	.align		4
        /*0000*/ 	.word	0x00000000
	.align		4
        /*0004*/ 	.word	0xffffffff
	.align		4
        /*0008*/ 	.word	0x00000000
	.align		4
        /*000c*/ 	.word	0xfffffffe
	.align		4
        /*0010*/ 	.word	0x00000000
	.align		4
        /*0014*/ 	.word	0xfffffffd
	.align		4
        /*0018*/ 	.word	0x00000000
	.align		4
        /*001c*/ 	.word	0xfffffffc


//--------------------- .text.matmul_nt_fp16u8    --------------------------
	.section	.text.matmul_nt_fp16u8,"ax",@progbits
	.align	128
        .global         matmul_nt_fp16u8
        .type           matmul_nt_fp16u8,@function
        .size           matmul_nt_fp16u8,(.L_x_5 - matmul_nt_fp16u8)
        .other          matmul_nt_fp16u8,@"STO_CUDA_ENTRY STV_DEFAULT"
matmul_nt_fp16u8:
.text.matmul_nt_fp16u8:
[----:B------:R-:W-:Y:S01]  /*0000*/  LDC R1, c[0x0][0x37c] ;  /* 0x0000df00ff017b82 */ /* 0x000fe20000000800 */
[----:B------:R-:W0:Y:S07]  /*0010*/  S2R R3, SR_TID.X ;  /* 0x0000000000037919 */ /* 0x000e2e0000002100 */
[----:B------:R-:W0:Y:S01]  /*0020*/  S2UR UR4, SR_CTAID.X ;  /* 0x00000000000479c3 */ /* 0x000e220000002500 */
[----:B------:R-:W1:Y:S01]  /*0030*/  LDCU UR6, c[0x0][0x3a8] ;  /* 0x00007500ff0677ac */ /* 0x000e620008000800 */
[----:B------:R-:W2:Y:S01]  /*0040*/  S2R R5, SR_TID.Y ;  /* 0x0000000000057919 */ /* 0x000ea20000002200 */
[----:B------:R-:W3:Y:S05]  /*0050*/  LDCU UR7, c[0x0][0x3a0] ;  /* 0x00007400ff0777ac */ /* 0x000eea0008000800 */
[----:B------:R-:W0:Y:S08]  /*0060*/  LDC R0, c[0x0][0x360] ;  /* 0x0000d800ff007b82 */ /* 0x000e300000000800 */
[----:B------:R-:W2:Y:S08]  /*0070*/  S2UR UR5, SR_CTAID.Y ;  /* 0x00000000000579c3 */ /* 0x000eb00000002600 */
[----:B------:R-:W2:Y:S01]  /*0080*/  LDC R2, c[0x0][0x364] ;  /* 0x0000d900ff027b82 */ /* 0x000ea20000000800 */
[----:B0-----:R-:W-:-:S05]  /*0090*/  IMAD R0, R0, UR4, R3 ;  /* 0x0000000400007c24 */ /* 0x001fca000f8e0203 */
[----:B-1----:R-:W-:Y:S01]  /*00a0*/  ISETP.GE.AND P0, PT, R0, UR6, PT ;  /* 0x0000000600007c0c */ /* 0x002fe2000bf06270 */
[----:B--2---:R-:W-:-:S05]  /*00b0*/  IMAD R3, R2, UR5, R5 ;  /* 0x0000000502037c24 */ /* 0x004fca000f8e0205 */
[----:B---3--:R-:W-:-:S13]  /*00c0*/  ISETP.GE.OR P0, PT, R3, UR7, P0 ;  /* 0x0000000703007c0c */ /* 0x008fda0008706670 */
[----:B------:R-:W-:Y:S05]  /*00d0*/  @P0 EXIT ;  /* 0x000000000000094d */ /* 0x000fea0003800000 */
[----:B------:R-:W0:Y:S01]  /*00e0*/  LDC R2, c[0x0][0x3a4] ;  /* 0x0000e900ff027b82 */ /* 0x000e220000000800 */
[----:B------:R-:W1:Y:S01]  /*00f0*/  LDCU.64 UR6, c[0x0][0x358] ;  /* 0x00006b00ff0677ac */ /* 0x000e620008000a00 */
[----:B------:R-:W-:Y:S01]  /*0100*/  IMAD.MOV.U32 R18, RZ, RZ, RZ ;  /* 0x000000ffff127224 */ /* 0x000fe200078e00ff */
[----:B0-----:R-:W-:-:S13]  /*0110*/  ISETP.GE.AND P0, PT, R2, 0x1, PT ;  /* 0x000000010200780c */ /* 0x001fda0003f06270 */
[----:B-1----:R-:W-:Y:S05]  /*0120*/  @!P0 BRA `(.L_x_0) ;  /* 0x0000001000b48947 */ /* 0x002fea0003800000 */
[----:B------:R-:W0:Y:S01]  /*0130*/  LDCU UR4, c[0x0][0x3ac] ;  /* 0x00007580ff0477ac */ /* 0x000e220008000800 */
[-C--:B------:R-:W-:Y:S01]  /*0140*/  IABS R10, R2.reuse ;  /* 0x00000002000a7213 */ /* 0x080fe20000000000 */
[-C--:B------:R-:W-:Y:S02]  /*0150*/  IMAD R24, R3, R2.reuse, RZ ;  /* 0x0000000203187224 */ /* 0x080fe400078e02ff */
[----:B------:R-:W-:Y:S02]  /*0160*/  IMAD R25, R0, R2, RZ ;  /* 0x0000000200197224 */ /* 0x000fe400078e02ff */
[----:B------:R-:W-:Y:S02]  /*0170*/  IMAD.MOV.U32 R18, RZ, RZ, RZ ;  /* 0x000000ffff127224 */ /* 0x000fe400078e00ff */
[----:B------:R-:W-:Y:S02]  /*0180*/  IMAD.MOV.U32 R26, RZ, RZ, RZ ;  /* 0x000000ffff1a7224 */ /* 0x000fe400078e00ff */
[----:B0-----:R-:W-:-:S05]  /*0190*/  IMAD.U32 R5, RZ, RZ, UR4 ;  /* 0x00000004ff057e24 */ /* 0x001fca000f8e00ff */
[----:B------:R-:W-:-:S04]  /*01a0*/  IABS R4, R5 ;  /* 0x0000000500047213 */ /* 0x000fc80000000000 */
[----:B------:R-:W0:Y:S08]  /*01b0*/  I2F.RP R8, R4 ;  /* 0x0000000400087306 */ /* 0x000e300000209400 */
[----:B0-----:R-:W0:Y:S02]  /*01c0*/  MUFU.RCP R8, R8 ;  /* 0x0000000800087308 */ /* 0x001e240000001000 */
[----:B0-----:R-:W-:-:S06]  /*01d0*/  IADD3 R9, PT, PT, R8, 0xffffffe, RZ ;  /* 0x0ffffffe08097810 */ /* 0x001fcc0007ffe0ff */
[----:B------:R0:W1:Y:S02]  /*01e0*/  F2I.FTZ.U32.TRUNC.NTZ R7, R9 ;  /* 0x0000000900077305 */ /* 0x000064000021f000 */
[----:B0-----:R-:W-:Y:S01]  /*01f0*/  LOP3.LUT R9, RZ, R5, RZ, 0x33, !PT ;  /* 0x00000005ff097212 */ /* 0x001fe200078e33ff */
[----:B-1----:R-:W-:-:S04]  /*0200*/  IMAD R6, R7, R4, RZ ;  /* 0x0000000407067224 */ /* 0x002fc800078e02ff */
[----:B------:R-:W-:Y:S02]  /*0210*/  IMAD.MOV R11, RZ, RZ, -R6 ;  /* 0x000000ffff0b7224 */ /* 0x000fe400078e0a06 */
[----:B------:R-:W-:-:S04]  /*0220*/  IMAD.MOV.U32 R6, RZ, RZ, RZ ;  /* 0x000000ffff067224 */ /* 0x000fc800078e00ff */
[----:B------:R-:W-:Y:S01]  /*0230*/  IMAD.HI.U32 R6, R7, R11, R6 ;  /* 0x0000000b07067227 */ /* 0x000fe200078e0006 */
[----:B------:R-:W-:-:S05]  /*0240*/  MOV R7, R10 ;  /* 0x0000000a00077202 */ /* 0x000fca0000000f00 */
[----:B------:R-:W-:-:S04]  /*0250*/  IMAD.HI.U32 R10, R6, R7, RZ ;  /* 0x00000007060a7227 */ /* 0x000fc800078e00ff */
[----:B------:R-:W-:-:S04]  /*0260*/  IMAD.MOV R11, RZ, RZ, -R10 ;  /* 0x000000ffff0b7224 */ /* 0x000fc800078e0a0a */
[----:B------:R-:W-:Y:S02]  /*0270*/  IMAD R8, R4, R11, R7 ;  /* 0x0000000b04087224 */ /* 0x000fe400078e0207 */
[----:B------:R-:W-:-:S05]  /*0280*/  IMAD.MOV.U32 R7, RZ, RZ, R4 ;  /* 0x000000ffff077224 */ /* 0x000fca00078e0004 */
[----:B------:R-:W-:-:S13]  /*0290*/  ISETP.GT.U32.AND P1, PT, R7, R8, PT ;  /* 0x000000080700720c */ /* 0x000fda0003f24070 */
[----:B------:R-:W-:Y:S01]  /*02a0*/  @!P1 IADD3 R8, PT, PT, R8, -R4, RZ ;  /* 0x8000000408089210 */ /* 0x000fe20007ffe0ff */
[----:B------:R-:W-:-:S03]  /*02b0*/  @!P1 VIADD R10, R10, 0x1 ;  /* 0x000000010a0a9836 */ /* 0x000fc60000000000 */
[----:B------:R-:W-:Y:S02]  /*02c0*/  ISETP.GE.U32.AND P0, PT, R8, R7, PT ;  /* 0x000000070800720c */ /* 0x000fe40003f06070 */
[----:B------:R-:W-:-:S04]  /*02d0*/  LOP3.LUT R8, R2, R5, RZ, 0x3c, !PT ;  /* 0x0000000502087212 */ /* 0x000fc800078e3cff */
[----:B------:R-:W-:Y:S02]  /*02e0*/  ISETP.GE.AND P2, PT, R8, RZ, PT ;  /* 0x000000ff0800720c */ /* 0x000fe40003f46270 */
[----:B------:R-:W-:-:S04]  /*02f0*/  LOP3.LUT R8, R2, 0x3, RZ, 0xc0, !PT ;  /* 0x0000000302087812 */ /* 0x000fc800078ec0ff */
[----:B------:R-:W-:Y:S01]  /*0300*/  ISETP.NE.AND P1, PT, R8, RZ, PT ;  /* 0x000000ff0800720c */ /* 0x000fe20003f25270 */
[----:B------:R-:W-:Y:S01]  /*0310*/  @P0 VIADD R10, R10, 0x1 ;  /* 0x000000010a0a0836 */ /* 0x000fe20000000000 */
[----:B------:R-:W-:-:S05]  /*0320*/  ISETP.NE.AND P0, PT, R5, RZ, PT ;  /* 0x000000ff0500720c */ /* 0x000fca0003f05270 */
[----:B------:R-:W-:Y:S02]  /*0330*/  @!P2 IADD3 R10, PT, PT, -R10, RZ, RZ ;  /* 0x000000ff0a0aa210 */ /* 0x000fe40007ffe1ff */
[----:B------:R-:W-:Y:S02]  /*0340*/  ISETP.GE.U32.AND P2, PT, R2, 0x4, PT ;  /* 0x000000040200780c */ /* 0x000fe40003f46070 */
[----:B------:R-:W-:-:S05]  /*0350*/  SEL R27, R9, R10, !P0 ;  /* 0x0000000a091b7207 */ /* 0x000fca0004000000 */
[----:B------:R-:W-:-:S06]  /*0360*/  IMAD R27, R0, R27, RZ ;  /* 0x0000001b001b7224 */ /* 0x000fcc00078e02ff */
[----:B------:R-:W-:Y:S05]  /*0370*/  @!P2 BRA `(.L_x_1) ;  /* 0x000000080050a947 */ /* 0x000fea0003800000 */
[----:B------:R-:W0:Y:S01]  /*0380*/  LDC.64 R4, c[0x0][0x388] ;  /* 0x0000e200ff047b82 */ /* 0x000e220000000a00 */
[----:B------:R-:W-:Y:S01]  /*0390*/  LOP3.LUT R26, R2, 0x7ffffffc, RZ, 0xc0, !PT ;  /* 0x7ffffffc021a7812 */ /* 0x000fe200078ec0ff */
[----:B------:R-:W-:Y:S01]  /*03a0*/  IMAD.MOV.U32 R18, RZ, RZ, RZ ;  /* 0x000000ffff127224 */ /* 0x000fe200078e00ff */
[----:B------:R-:W-:Y:S01]  /*03b0*/  MOV R28, R25 ;  /* 0x00000019001c7202 */ /* 0x000fe20000000f00 */
[----:B------:R-:W-:Y:S01]  /*03c0*/  IMAD.MOV.U32 R2, RZ, RZ, RZ ;  /* 0x000000ffff027224 */ /* 0x000fe200078e00ff */
[----:B------:R-:W1:Y:S01]  /*03d0*/  LDCU.64 UR4, c[0x0][0x390] ;  /* 0x00007200ff0477ac */ /* 0x000e620008000a00 */
[----:B0-----:R-:W-:-:S03]  /*03e0*/  IMAD.WIDE.U32 R4, R24, 0x2, R4 ;  /* 0x0000000218047825 */ /* 0x001fc600078e0004 */
[----:B------:R-:W-:-:S04]  /*03f0*/  IADD3 R12, P0, PT, R4, 0x4, RZ ;  /* 0x00000004040c7810 */ /* 0x000fc80007f1e0ff */
[----:B-1----:R-:W-:-:S09]  /*0400*/  IADD3.X R13, PT, PT, RZ, R5, RZ, P0, !PT ;  /* 0x00000005ff0d7210 */ /* 0x002fd200007fe4ff */
.L_x_2:
[----:B0-----:R-:W0:Y:S01]  /*0410*/  LDC R5, c[0x0][0x3ac] ;  /* 0x0000eb00ff057b82 */ /* 0x001e220000000800 */
[----:B------:R-:W-:Y:S01]  /*0420*/  IABS R9, R2 ;  /* 0x0000000200097213 */ /* 0x000fe20000000000 */
[----:B------:R-:W2:Y:S01]  /*0430*/  LDG.E.U16.CONSTANT R16, desc[UR6][R12.64+-0x4] ;  /* 0xfffffc060c107981 */ /* 0x000ea2000c1e9500 */
[----:B------:R-:W-:-:S03]  /*0440*/  IADD3 R10, P0, PT, R28, UR4, RZ ;  /* 0x000000041c0a7c10 */ /* 0x000fc6000ff1e0ff */
[----:B------:R-:W-:Y:S01]  /*0450*/  IMAD.HI.U32 R6, R6, R9, RZ ;  /* 0x0000000906067227 */ /* 0x000fe200078e00ff */
[----:B------:R-:W-:-:S03]  /*0460*/  LEA.HI.X.SX32 R11, R28, UR5, 0x1, P0 ;  /* 0x000000051c0b7c11 */ /* 0x000fc600080f0eff */
[----:B------:R-:W-:Y:S02]  /*0470*/  IMAD.MOV R14, RZ, RZ, -R6 ;  /* 0x000000ffff0e7224 */ /* 0x000fe400078e0a06 */
[----:B------:R-:W3:Y:S01]  /*0480*/  LDG.E.U8.CONSTANT R29, desc[UR6][R10.64] ;  /* 0x000000060a1d7981 */ /* 0x000ee2000c1e9100 */
[----:B0-----:R-:W-:-:S05]  /*0490*/  IABS R4, R5 ;  /* 0x0000000500047213 */ /* 0x001fca0000000000 */
[----:B------:R-:W-:Y:S01]  /*04a0*/  IMAD R14, R4, R14, R9 ;  /* 0x0000000e040e7224 */ /* 0x000fe200078e0209 */
[----:B------:R-:W-:-:S04]  /*04b0*/  LOP3.LUT R9, R2, R5, RZ, 0x3c, !PT ;  /* 0x0000000502097212 */ /* 0x000fc800078e3cff */
[----:B------:R-:W-:Y:S02]  /*04c0*/  ISETP.GT.U32.AND P2, PT, R7, R14, PT ;  /* 0x0000000e0700720c */ /* 0x000fe40003f44070 */
[----:B------:R-:W-:-:S11]  /*04d0*/  ISETP.GE.AND P3, PT, R9, RZ, PT ;  /* 0x000000ff0900720c */ /* 0x000fd60003f66270 */
[----:B------:R-:W-:-:S05]  /*04e0*/  @!P2 IMAD.IADD R14, R14, 0x1, -R4 ;  /* 0x000000010e0ea824 */ /* 0x000fca00078e0a04 */
[----:B------:R-:W-:Y:S02]  /*04f0*/  ISETP.GE.U32.AND P0, PT, R14, R7, PT ;  /* 0x000000070e00720c */ /* 0x000fe40003f06070 */
[----:B------:R-:W0:Y:S01]  /*0500*/  LDC.64 R14, c[0x0][0x398] ;  /* 0x0000e600ff0e7b82 */ /* 0x000e220000000a00 */
[----:B------:R-:W-:Y:S02]  /*0510*/  @!P2 IADD3 R6, PT, PT, R6, 0x1, RZ ;  /* 0x000000010606a810 */ /* 0x000fe40007ffe0ff */
[----:B------:R-:W-:-:S08]  /*0520*/  LOP3.LUT R9, RZ, R5, RZ, 0x33, !PT ;  /* 0x00000005ff097212 */ /* 0x000fd000078e33ff */
[----:B------:R-:W-:Y:S01]  /*0530*/  @P0 VIADD R6, R6, 0x1 ;  /* 0x0000000106060836 */ /* 0x000fe20000000000 */
[----:B------:R-:W-:-:S03]  /*0540*/  ISETP.NE.AND P0, PT, R5, RZ, PT ;  /* 0x000000ff0500720c */ /* 0x000fc60003f05270 */
[----:B------:R-:W-:-:S05]  /*0550*/  @!P3 IMAD.MOV R6, RZ, RZ, -R6 ;  /* 0x000000ffff06b224 */ /* 0x000fca00078e0a06 */
[----:B------:R-:W-:-:S04]  /*0560*/  SEL R6, R9, R6, !P0 ;  /* 0x0000000609067207 */ /* 0x000fc80004000000 */
[----:B------:R-:W-:-:S05]  /*0570*/  IADD3 R23, PT, PT, R27, R6, RZ ;  /* 0x000000061b177210 */ /* 0x000fca0007ffe0ff */
[----:B0-----:R-:W-:-:S05]  /*0580*/  IMAD.WIDE R22, R23, 0x2, R14 ;  /* 0x0000000217167825 */ /* 0x001fca00078e020e */
[----:B------:R-:W4:Y:S01]  /*0590*/  LDG.E.U16.CONSTANT R19, desc[UR6][R22.64] ;  /* 0x0000000616137981 */ /* 0x000f22000c1e9500 */
[----:B------:R-:W0:Y:S08]  /*05a0*/  I2F.RP R20, R4 ;  /* 0x0000000400147306 */ /* 0x000e300000209400 */
[----:B0-----:R-:W0:Y:S02]  /*05b0*/  MUFU.RCP R20, R20 ;  /* 0x0000001400147308 */ /* 0x001e240000001000 */
[----:B0-----:R-:W-:-:S06]  /*05c0*/  VIADD R21, R20, 0xffffffe ;  /* 0x0ffffffe14157836 */ /* 0x001fcc0000000000 */
[----:B------:R-:W0:Y:S01]  /*05d0*/  F2I.FTZ.U32.TRUNC.NTZ R21, R21 ;  /* 0x0000001500157305 */ /* 0x000e22000021f000 */
[----:B------:R-:W-:Y:S02]  /*05e0*/  IMAD.MOV.U32 R20, RZ, RZ, RZ ;  /* 0x000000ffff147224 */ /* 0x000fe400078e00ff */
[----:B--2---:R-:W-:-:S05]  /*05f0*/  HADD2.F32 R16, -RZ, R16.H0_H0 ;  /* 0x20000010ff107230 */ /* 0x004fca0000004100 */
[----:B-1-3--:R-:W1:Y:S08]  /*0600*/  I2F.F64.U16 R6, R29 ;  /* 0x0000001d00067312 */ /* 0x00ae700000101800 */
[----:B------:R-:W2:Y:S01]  /*0610*/  F2F.F64.F32 R16, R16 ;  /* 0x0000001000107310 */ /* 0x000ea20000201800 */
[----:B-1----:R-:W-:-:S08]  /*0620*/  DADD R6, R6, -127.5 ;  /* 0xc05fe00006067429 */ /* 0x002fd00000000000 */
[----:B--2---:R-:W-:Y:S01]  /*0630*/  DMUL R6, R16, R6 ;  /* 0x0000000610067228 */ /* 0x004fe20000000000 */
[----:B------:R-:W-:Y:S01]  /*0640*/  F2F.F64.F32 R16, R18 ;  /* 0x0000001200107310 */ /* 0x000fe20000201800 */
[----:B0-----:R-:W-:Y:S02]  /*0650*/  IMAD.MOV R29, RZ, RZ, -R21 ;  /* 0x000000ffff1d7224 */ /* 0x001fe400078e0a15 */
[----:B----4-:R-:W-:-:S05]  /*0660*/  HADD2.F32 R19, -RZ, R19.H0_H0 ;  /* 0x20000013ff137230 */ /* 0x010fca0000004100 */
[----:B------:R0:W1:Y:S02]  /*0670*/  F2F.F64.F32 R22, R19 ;  /* 0x0000001300167310 */ /* 0x0000640000201800 */
[----:B0-----:R-:W2:Y:S01]  /*0680*/  LDG.E.U16.CONSTANT R19, desc[UR6][R12.64+-0x2] ;  /* 0xfffffe060c137981 */ /* 0x001ea2000c1e9500 */
[----:B-1----:R-:W-:Y:S01]  /*0690*/  DFMA R22, R6, R22, R16 ;  /* 0x000000160616722b */ /* 0x002fe20000000010 */
[----:B------:R-:W-:Y:S01]  /*06a0*/  IMAD R7, R29, R4, RZ ;  /* 0x000000041d077224 */ /* 0x000fe200078e02ff */
[----:B------:R-:W-:-:S03]  /*06b0*/  IADD3 R16, PT, PT, R2, 0x1, RZ ;  /* 0x0000000102107810 */ /* 0x000fc60007ffe0ff */
[----:B------:R-:W-:Y:S01]  /*06c0*/  IMAD.HI.U32 R6, R21, R7, R20 ;  /* 0x0000000715067227 */ /* 0x000fe200078e0014 */
[----:B------:R-:W-:Y:S01]  /*06d0*/  IABS R17, R16 ;  /* 0x0000001000117213 */ /* 0x000fe20000000000 */
[----:B------:R0:W-:Y:S01]  /*06e0*/  F2F.F32.F64 R29, R22 ;  /* 0x00000016001d7310 */ /* 0x0001e20000301000 */
[----:B------:R-:W3:Y:S03]  /*06f0*/  LDG.E.U8.CONSTANT R20, desc[UR6][R10.64+0x1] ;  /* 0x000001060a147981 */ /* 0x000ee6000c1e9100 */
[----:B------:R-:W-:-:S04]  /*0700*/  IMAD.HI.U32 R18, R6, R17, RZ ;  /* 0x0000001106127227 */ /* 0x000fc800078e00ff */
[----:B------:R-:W-:-:S04]  /*0710*/  IMAD.MOV R7, RZ, RZ, -R18 ;  /* 0x000000ffff077224 */ /* 0x000fc800078e0a12 */
[----:B------:R-:W-:Y:S01]  /*0720*/  IMAD R17, R4, R7, R17 ;  /* 0x0000000704117224 */ /* 0x000fe200078e0211 */
[----:B------:R-:W-:-:S04]  /*0730*/  MOV R7, R4 ;  /* 0x0000000400077202 */ /* 0x000fc80000000f00 */
[----:B------:R-:W-:Y:S02]  /*0740*/  ISETP.GT.U32.AND P3, PT, R7, R17, PT ;  /* 0x000000110700720c */ /* 0x000fe40003f64070 */
[----:B------:R-:W-:-:S11]  /*0750*/  LOP3.LUT R16, R16, R5, RZ, 0x3c, !PT ;  /* 0x0000000510107212 */ /* 0x000fd600078e3cff */
[----:B------:R-:W-:-:S05]  /*0760*/  @!P3 IMAD.IADD R17, R17, 0x1, -R4 ;  /* 0x000000011111b824 */ /* 0x000fca00078e0a04 */
[----:B------:R-:W-:Y:S01]  /*0770*/  ISETP.GE.U32.AND P2, PT, R17, R7, PT ;  /* 0x000000071100720c */ /* 0x000fe20003f46070 */
[----:B------:R-:W-:Y:S01]  /*0780*/  @!P3 VIADD R18, R18, 0x1 ;  /* 0x000000011212b836 */ /* 0x000fe20000000000 */
[----:B------:R-:W-:-:S11]  /*0790*/  ISETP.GE.AND P4, PT, R16, RZ, PT ;  /* 0x000000ff1000720c */ /* 0x000fd60003f86270 */
[----:B------:R-:W-:-:S05]  /*07a0*/  @P2 IADD3 R18, PT, PT, R18, 0x1, RZ ;  /* 0x0000000112122810 */ /* 0x000fca0007ffe0ff */
[----:B------:R-:W-:-:S04]  /*07b0*/  IMAD.MOV.U32 R21, RZ, RZ, R18 ;  /* 0x000000ffff157224 */ /* 0x000fc800078e0012 */
[----:B------:R-:W-:-:S05]  /*07c0*/  @!P4 IMAD.MOV R21, RZ, RZ, -R21 ;  /* 0x000000ffff15c224 */ /* 0x000fca00078e0a15 */
[----:B0-----:R-:W-:-:S04]  /*07d0*/  SEL R22, R9, R21, !P0 ;  /* 0x0000001509167207 */ /* 0x001fc80004000000 */
[----:B------:R-:W-:-:S05]  /*07e0*/  IADD3 R23, PT, PT, R27, R22, RZ ;  /* 0x000000161b177210 */ /* 0x000fca0007ffe0ff */
[----:B------:R-:W-:-:S06]  /*07f0*/  IMAD.WIDE R22, R23, 0x2, R14 ;  /* 0x0000000217167825 */ /* 0x000fcc00078e020e */
[----:B------:R-:W4:Y:S01]  /*0800*/  LDG.E.U16.CONSTANT R22, desc[UR6][R22.64] ;  /* 0x0000000616167981 */ /* 0x000f22000c1e9500 */
[----:B---3--:R4:W0:Y:S02]  /*0810*/  I2F.F64.U16 R16, R20 ;  /* 0x0000001400107312 */ /* 0x0088240000101800 */
[----:B----4-:R-:W-:Y:S02]  /*0820*/  HADD2.F32 R20, -RZ, R22.H0_H0 ;  /* 0x20000016ff147230 */ /* 0x010fe40000004100 */
[----:B------:R-:W3:Y:S01]  /*0830*/  LDG.E.U8.CONSTANT R22, desc[UR6][R10.64+0x2] ;  /* 0x000002060a167981 */ /* 0x000ee2000c1e9100 */
[----:B--2---:R-:W-:-:S06]  /*0840*/  HADD2.F32 R19, -RZ, R19.H0_H0 ;  /* 0x20000013ff137230 */ /* 0x004fcc0000004100 */
[----:B------:R-:W1:Y:S01]  /*0850*/  F2F.F64.F32 R18, R19 ;  /* 0x0000001300127310 */ /* 0x000e620000201800 */
[----:B0-----:R-:W-:-:S07]  /*0860*/  DADD R16, R16, -127.5 ;  /* 0xc05fe00010107429 */ /* 0x001fce0000000000 */
[----:B------:R-:W-:Y:S01]  /*0870*/  F2F.F64.F32 R20, R20 ;  /* 0x0000001400147310 */ /* 0x000fe20000201800 */
[----:B-1----:R-:W-:-:S07]  /*0880*/  DMUL R16, R18, R16 ;  /* 0x0000001012107228 */ /* 0x002fce0000000000 */
[----:B------:R-:W0:Y:S02]  /*0890*/  F2F.F64.F32 R18, R29 ;  /* 0x0000001d00127310 */ /* 0x000e240000201800 */
[----:B0-----:R-:W-:Y:S01]  /*08a0*/  DFMA R20, R16, R20, R18 ;  /* 0x000000141014722b */ /* 0x001fe20000000012 */
[----:B------:R-:W-:-:S05]  /*08b0*/  VIADD R16, R2, 0x2 ;  /* 0x0000000202107836 */ /* 0x000fca0000000000 */
[----:B------:R-:W-:-:S05]  /*08c0*/  IABS R17, R16 ;  /* 0x0000001000117213 */ /* 0x000fca0000000000 */
[----:B------:R-:W-:-:S04]  /*08d0*/  IMAD.HI.U32 R18, R6, R17, RZ ;  /* 0x0000001106127227 */ /* 0x000fc800078e00ff */
[----:B------:R-:W-:-:S04]  /*08e0*/  IMAD.MOV R19, RZ, RZ, -R18 ;  /* 0x000000ffff137224 */ /* 0x000fc800078e0a12 */
[----:B------:R-:W-:Y:S01]  /*08f0*/  IMAD R17, R4, R19, R17 ;  /* 0x0000001304117224 */ /* 0x000fe200078e0211 */
[----:B------:R-:W-:Y:S01]  /*0900*/  LOP3.LUT R16, R16, R5, RZ, 0x3c, !PT ;  /* 0x0000000510107212 */ /* 0x000fe200078e3cff */
[----:B------:R-:W2:Y:S03]  /*0910*/  LDG.E.U16.CONSTANT R19, desc[UR6][R12.64] ;  /* 0x000000060c137981 */ /* 0x000ea6000c1e9500 */
[----:B------:R-:W-:-:S13]  /*0920*/  ISETP.GT.U32.AND P3, PT, R7, R17, PT ;  /* 0x000000110700720c */ /* 0x000fda0003f64070 */
[----:B------:R-:W-:-:S04]  /*0930*/  @!P3 IADD3 R17, PT, PT, R17, -R4, RZ ;  /* 0x800000041111b210 */ /* 0x000fc80007ffe0ff */
[----:B------:R-:W-:Y:S01]  /*0940*/  ISETP.GE.U32.AND P2, PT, R17, R7, PT ;  /* 0x000000071100720c */ /* 0x000fe20003f46070 */
[----:B------:R-:W-:Y:S01]  /*0950*/  @!P3 VIADD R18, R18, 0x1 ;  /* 0x000000011212b836 */ /* 0x000fe20000000000 */
[----:B------:R-:W-:-:S11]  /*0960*/  ISETP.GE.AND P4, PT, R16, RZ, PT ;  /* 0x000000ff1000720c */ /* 0x000fd60003f86270 */
[----:B------:R-:W-:-:S05]  /*0970*/  @P2 VIADD R18, R18, 0x1 ;  /* 0x0000000112122836 */ /* 0x000fca0000000000 */
[----:B------:R-:W-:-:S05]  /*0980*/  MOV R23, R18 ;  /* 0x0000001200177202 */ /* 0x000fca0000000f00 */
[----:B------:R-:W-:-:S05]  /*0990*/  @!P4 IMAD.MOV R23, RZ, RZ, -R23 ;  /* 0x000000ffff17c224 */ /* 0x000fca00078e0a17 */
[----:B------:R-:W-:-:S05]  /*09a0*/  SEL R23, R9, R23, !P0 ;  /* 0x0000001709177207 */ /* 0x000fca0004000000 */
[----:B------:R-:W-:Y:S01]  /*09b0*/  IMAD.IADD R23, R27, 0x1, R23 ;  /* 0x000000011b177824 */ /* 0x000fe200078e0217 */
[----:B---3--:R0:W1:Y:S03]  /*09c0*/  I2F.F64.U16 R16, R22 ;  /* 0x0000001600107312 */ /* 0x0080660000101800 */
[----:B0-----:R-:W-:-:S06]  /*09d0*/  IMAD.WIDE R22, R23, 0x2, R14 ;  /* 0x0000000217167825 */ /* 0x001fcc00078e020e */
[----:B------:R-:W3:Y:S01]  /*09e0*/  LDG.E.U16.CONSTANT R22, desc[UR6][R22.64] ;  /* 0x0000000616167981 */ /* 0x000ee2000c1e9500 */
[----:B------:R-:W0:Y:S01]  /*09f0*/  F2F.F32.F64 R20, R20 ;  /* 0x0000001400147310 */ /* 0x000e220000301000 */
[----:B-1----:R-:W-:Y:S02]  /*0a00*/  DADD R16, R16, -127.5 ;  /* 0xc05fe00010107429 */ /* 0x002fe40000000000 */
[----:B------:R-:W4:Y:S05]  /*0a10*/  LDG.E.U16.CONSTANT R23, desc[UR6][R12.64+0x2] ;  /* 0x000002060c177981 */ /* 0x000f2a000c1e9500 */
[----:B0-----:R-:W-:Y:S01]  /*0a20*/  F2F.F64.F32 R20, R20 ;  /* 0x0000001400147310 */ /* 0x001fe20000201800 */
[----:B--2---:R-:W-:-:S07]  /*0a30*/  HADD2.F32 R29, -RZ, R19.H0_H0 ;  /* 0x20000013ff1d7230 */ /* 0x004fce0000004100 */
[----:B------:R-:W0:Y:S02]  /*0a40*/  F2F.F64.F32 R18, R29 ;  /* 0x0000001d00127310 */ /* 0x000e240000201800 */
[----:B0-----:R-:W-:Y:S01]  /*0a50*/  DMUL R16, R18, R16 ;  /* 0x0000001012107228 */ /* 0x001fe20000000000 */
[----:B---3--:R-:W-:-:S06]  /*0a60*/  HADD2.F32 R18, -RZ, R22.H0_H0 ;  /* 0x20000016ff127230 */ /* 0x008fcc0000004100 */
[----:B------:R-:W0:Y:S02]  /*0a70*/  F2F.F64.F32 R18, R18 ;  /* 0x0000001200127310 */ /* 0x000e240000201800 */
[----:B0-----:R-:W-:Y:S01]  /*0a80*/  DFMA R18, R16, R18, R20 ;  /* 0x000000121012722b */ /* 0x001fe20000000014 */
[----:B------:R-:W-:-:S04]  /*0a90*/  IADD3 R16, PT, PT, R2, 0x3, RZ ;  /* 0x0000000302107810 */ /* 0x000fc80007ffe0ff */
[----:B------:R-:W-:-:S05]  /*0aa0*/  IABS R21, R16 ;  /* 0x0000001000157213 */ /* 0x000fca0000000000 */
[----:B------:R-:W-:-:S04]  /*0ab0*/  IMAD.HI.U32 R17, R6, R21, RZ ;  /* 0x0000001506117227 */ /* 0x000fc800078e00ff */
[----:B------:R-:W-:-:S04]  /*0ac0*/  IMAD.MOV R29, RZ, RZ, -R17 ;  /* 0x000000ffff1d7224 */ /* 0x000fc800078e0a11 */
[----:B------:R-:W-:Y:S01]  /*0ad0*/  IMAD R21, R4, R29, R21 ;  /* 0x0000001d04157224 */ /* 0x000fe200078e0215 */
[----:B------:R-:W-:Y:S01]  /*0ae0*/  LOP3.LUT R16, R16, R5, RZ, 0x3c, !PT ;  /* 0x0000000510107212 */ /* 0x000fe200078e3cff */
[----:B------:R0:W2:Y:S03]  /*0af0*/  LDG.E.U8.CONSTANT R29, desc[UR6][R10.64+0x3] ;  /* 0x000003060a1d7981 */ /* 0x0000a6000c1e9100 */
[----:B------:R-:W-:Y:S02]  /*0b00*/  ISETP.GT.U32.AND P3, PT, R7, R21, PT ;  /* 0x000000150700720c */ /* 0x000fe40003f64070 */
[----:B------:R-:W-:-:S11]  /*0b10*/  ISETP.GE.AND P4, PT, R16, RZ, PT ;  /* 0x000000ff1000720c */ /* 0x000fd60003f86270 */
[----:B------:R-:W-:-:S05]  /*0b20*/  @!P3 IMAD.IADD R21, R21, 0x1, -R4 ;  /* 0x000000011515b824 */ /* 0x000fca00078e0a04 */
[----:B------:R-:W-:Y:S02]  /*0b30*/  ISETP.GE.U32.AND P2, PT, R21, R7, PT ;  /* 0x000000071500720c */ /* 0x000fe40003f46070 */
[----:B------:R-:W-:-:S11]  /*0b40*/  @!P3 IADD3 R17, PT, PT, R17, 0x1, RZ ;  /* 0x000000011111b810 */ /* 0x000fd60007ffe0ff */
[----:B------:R-:W-:-:S04]  /*0b50*/  @P2 VIADD R17, R17, 0x1 ;  /* 0x0000000111112836 */ /* 0x000fc80000000000 */
[----:B------:R-:W-:-:S05]  /*0b60*/  @!P4 IMAD.MOV R17, RZ, RZ, -R17 ;  /* 0x000000ffff11c224 */ /* 0x000fca00078e0a11 */
[----:B------:R-:W-:-:S04]  /*0b70*/  SEL R16, R9, R17, !P0 ;  /* 0x0000001109107207 */ /* 0x000fc80004000000 */
[----:B------:R-:W-:-:S05]  /*0b80*/  IADD3 R21, PT, PT, R27, R16, RZ ;  /* 0x000000101b157210 */ /* 0x000fca0007ffe0ff */
[----:B------:R-:W-:-:S06]  /*0b90*/  IMAD.WIDE R20, R21, 0x2, R14 ;  /* 0x0000000215147825 */ /* 0x000fcc00078e020e */
[----:B------:R-:W3:Y:S01]  /*0ba0*/  LDG.E.U16.CONSTANT R20, desc[UR6][R20.64] ;  /* 0x0000000614147981 */ /* 0x000ee2000c1e9500 */
[----:B------:R-:W0:Y:S01]  /*0bb0*/  F2F.F32.F64 R22, R18 ;  /* 0x0000001200167310 */ /* 0x000e220000301000 */
[----:B----4-:R-:W-:-:S07]  /*0bc0*/  HADD2.F32 R23, -RZ, R23.H0_H0 ;  /* 0x20000017ff177230 */ /* 0x010fce0000004100 */
[----:B------:R-:W-:Y:S08]  /*0bd0*/  F2F.F64.F32 R18, R23 ;  /* 0x0000001700127310 */ /* 0x000ff00000201800 */
[----:B0-----:R-:W-:Y:S01]  /*0be0*/  F2F.F64.F32 R10, R22 ;  /* 0x00000016000a7310 */ /* 0x001fe20000201800 */
[----:B------:R-:W-:-:S05]  /*0bf0*/  VIADD R2, R2, 0x4 ;  /* 0x0000000402027836 */ /* 0x000fca0000000000 */
[----:B------:R-:W-:Y:S02]  /*0c00*/  ISETP.NE.AND P2, PT, R2, R26, PT ;  /* 0x0000001a0200720c */ /* 0x000fe40003f45270 */
[----:B------:R-:W-:Y:S02]  /*0c10*/  IADD3 R12, P3, PT, R12, 0x8, RZ ;  /* 0x000000080c0c7810 */ /* 0x000fe40007f7e0ff */
[----:B------:R-:W-:-:S03]  /*0c20*/  IADD3 R28, PT, PT, R28, 0x4, RZ ;  /* 0x000000041c1c7810 */ /* 0x000fc60007ffe0ff */
[----:B------:R-:W-:Y:S01]  /*0c30*/  IMAD.X R13, RZ, RZ, R13, P3 ;  /* 0x000000ffff0d7224 */ /* 0x000fe200018e060d */
[----:B--2---:R-:W0:Y:S02]  /*0c40*/  I2F.F64.U16 R16, R29 ;  /* 0x0000001d00107312 */ /* 0x004e240000101800 */
[----:B0-----:R-:W-:-:S08]  /*0c50*/  DADD R16, R16, -127.5 ;  /* 0xc05fe00010107429 */ /* 0x001fd00000000000 */
[----:B------:R-:W-:Y:S01]  /*0c60*/  DMUL R16, R18, R16 ;  /* 0x0000001012107228 */ /* 0x000fe20000000000 */
[----:B---3--:R-:W-:-:S06]  /*0c70*/  HADD2.F32 R14, -RZ, R20.H0_H0 ;  /* 0x20000014ff0e7230 */ /* 0x008fcc0000004100 */
[----:B------:R-:W0:Y:S02]  /*0c80*/  F2F.F64.F32 R14, R14 ;  /* 0x0000000e000e7310 */ /* 0x000e240000201800 */
[----:B0-----:R-:W-:-:S06]  /*0c90*/  DFMA R10, R16, R14, R10 ;  /* 0x0000000e100a722b */ /* 0x001fcc000000000a */
[----:B------:R0:W1:Y:S01]  /*0ca0*/  F2F.F32.F64 R18, R10 ;  /* 0x0000000a00127310 */ /* 0x0000620000301000 */
[----:B------:R-:W-:Y:S05]  /*0cb0*/  @P2 BRA `(.L_x_2) ;  /* 0xfffffff400d42947 */ /* 0x000fea000383ffff */
.L_x_1:
[----:B------:R-:W-:Y:S05]  /*0cc0*/  @!P1 BRA `(.L_x_0) ;  /* 0x0000000400cc9947 */ /* 0x000fea0003800000 */
[----:B------:R-:W2:Y:S01]  /*0cd0*/  LDCU UR4, c[0x0][0x3a4] ;  /* 0x00007480ff0477ac */ /* 0x000ea20008000800 */
[----:B------:R-:W-:Y:S01]  /*0ce0*/  ISETP.NE.AND P1, PT, R8, 0x1, PT ;  /* 0x000000010800780c */ /* 0x000fe20003f25270 */
[----:B--2---:R-:W-:-:S04]  /*0cf0*/  ULOP3.LUT UR4, UR4, 0x1, URZ, 0xc0, !UPT ;  /* 0x0000000104047892 */ /* 0x004fc8000f8ec0ff */
[----:B------:R-:W-:-:S08]  /*0d00*/  UISETP.NE.U32.AND UP0, UPT, UR4, 0x1, UPT ;  /* 0x000000010400788c */ /* 0x000fd0000bf05070 */
[----:B------:R-:W-:Y:S05]  /*0d10*/  @!P1 BRA `(.L_x_3) ;  /* 0x0000000400249947 */ /* 0x000fea0003800000 */
[----:B0-----:R-:W-:Y:S01]  /*0d20*/  IABS R11, R26 ;  /* 0x0000001a000b7213 */ /* 0x001fe20000000000 */
[----:B------:R-:W-:Y:S01]  /*0d30*/  VIADD R2, R26, 0x1 ;  /* 0x000000011a027836 */ /* 0x000fe20000000000 */
[----:B------:R-:W0:Y:S01]  /*0d40*/  LDC.64 R16, c[0x0][0x388] ;  /* 0x0000e200ff107b82 */ /* 0x000e220000000a00 */
[----:B------:R-:W2:Y:S01]  /*0d50*/  LDCU.64 UR4, c[0x0][0x390] ;  /* 0x00007200ff0477ac */ /* 0x000ea20008000a00 */
[----:B------:R-:W-:Y:S02]  /*0d60*/  IMAD.IADD R19, R25, 0x1, R26 ;  /* 0x0000000119137824 */ /* 0x000fe400078e021a */
[----:B------:R-:W-:Y:S01]  /*0d70*/  IMAD.HI.U32 R13, R6, R11, RZ ;  /* 0x0000000b060d7227 */ /* 0x000fe200078e00ff */
[----:B------:R-:W-:-:S03]  /*0d80*/  IABS R15, R2 ;  /* 0x00000002000f7213 */ /* 0x000fc60000000000 */
[----:B------:R-:W-:Y:S02]  /*0d90*/  IMAD.MOV R8, RZ, RZ, -R13 ;  /* 0x000000ffff087224 */ /* 0x000fe400078e0a0d */
[----:B------:R-:W-:-:S04]  /*0da0*/  IMAD.HI.U32 R14, R6, R15, RZ ;  /* 0x0000000f060e7227 */ /* 0x000fc800078e00ff */
[----:B------:R-:W-:Y:S02]  /*0db0*/  IMAD R8, R4, R8, R11 ;  /* 0x0000000804087224 */ /* 0x000fe400078e020b */
[----:B------:R-:W3:Y:S03]  /*0dc0*/  LDC.64 R10, c[0x0][0x398] ;  /* 0x0000e600ff0a7b82 */ /* 0x000ee60000000a00 */
[----:B------:R-:W-:-:S13]  /*0dd0*/  ISETP.GT.U32.AND P3, PT, R7, R8, PT ;  /* 0x000000080700720c */ /* 0x000fda0003f64070 */
[----:B------:R-:W-:Y:S02]  /*0de0*/  @!P3 IADD3 R8, PT, PT, R8, -R4, RZ ;  /* 0x800000040808b210 */ /* 0x000fe40007ffe0ff */
[----:B------:R-:W-:Y:S02]  /*0df0*/  @!P3 IADD3 R13, PT, PT, R13, 0x1, RZ ;  /* 0x000000010d0db810 */ /* 0x000fe40007ffe0ff */
[----:B------:R-:W-:Y:S02]  /*0e00*/  ISETP.GE.U32.AND P2, PT, R8, R7, PT ;  /* 0x000000070800720c */ /* 0x000fe40003f46070 */
[----:B------:R-:W-:Y:S02]  /*0e10*/  LOP3.LUT R8, R26, R5, RZ, 0x3c, !PT ;  /* 0x000000051a087212 */ /* 0x000fe400078e3cff */
[----:B--2---:R-:W-:Y:S02]  /*0e20*/  IADD3 R12, P3, PT, R19, UR4, RZ ;  /* 0x00000004130c7c10 */ /* 0x004fe4000ff7e0ff */
[----:B------:R-:W-:Y:S01]  /*0e30*/  ISETP.GE.AND P1, PT, R8, RZ, PT ;  /* 0x000000ff0800720c */ /* 0x000fe20003f26270 */
[----:B------:R-:W-:-:S04]  /*0e40*/  IMAD.MOV R8, RZ, RZ, -R14 ;  /* 0x000000ffff087224 */ /* 0x000fc800078e0a0e */
[----:B------:R-:W-:Y:S01]  /*0e50*/  IMAD R8, R4, R8, R15 ;  /* 0x0000000804087224 */ /* 0x000fe200078e020f */
[----:B------:R-:W-:Y:S02]  /*0e60*/  IADD3 R15, PT, PT, R24, R26, RZ ;  /* 0x0000001a180f7210 */ /* 0x000fe40007ffe0ff */
[----:B------:R-:W-:Y:S02]  /*0e70*/  @P2 IADD3 R13, PT, PT, R13, 0x1, RZ ;  /* 0x000000010d0d2810 */ /* 0x000fe40007ffe0ff */
[----:B------:R-:W-:Y:S01]  /*0e80*/  ISETP.GT.U32.AND P2, PT, R7, R8, PT ;  /* 0x000000080700720c */ /* 0x000fe20003f44070 */
[----:B0-----:R-:W-:-:S04]  /*0e90*/  IMAD.WIDE.U32 R16, R15, 0x2, R16 ;  /* 0x000000020f107825 */ /* 0x001fc800078e0010 */
[----:B------:R-:W-:Y:S01]  /*0ea0*/  IMAD.MOV.U32 R20, RZ, RZ, R13 ;  /* 0x000000ffff147224 */ /* 0x000fe200078e000d */
[----:B------:R-:W-:Y:S01]  /*0eb0*/  LEA.HI.X.SX32 R13, R19, UR5, 0x1, P3 ;  /* 0x00000005130d7c11 */ /* 0x000fe200098f0eff */
[----:B------:R-:W2:Y:S01]  /*0ec0*/  LDG.E.U16.CONSTANT R16, desc[UR6][R16.64] ;  /* 0x0000000610107981 */ /* 0x000ea2000c1e9500 */
[----:B------:R-:W-:Y:S01]  /*0ed0*/  LOP3.LUT R2, R2, R5, RZ, 0x3c, !PT ;  /* 0x0000000502027212 */ /* 0x000fe200078e3cff */
[----:B------:R-:W-:Y:S01]  /*0ee0*/  @!P1 IMAD.MOV R20, RZ, RZ, -R20 ;  /* 0x000000ffff149224 */ /* 0x000fe200078e0a14 */
[----:B------:R-:W0:Y:S01]  /*0ef0*/  LDCU.64 UR4, c[0x0][0x388] ;  /* 0x00007100ff0477ac */ /* 0x000e220008000a00 */
[----:B------:R-:W4:Y:S03]  /*0f00*/  LDG.E.U8.CONSTANT R22, desc[UR6][R12.64] ;  /* 0x000000060c167981 */ /* 0x000f26000c1e9100 */
[----:B------:R-:W-:Y:S01]  /*0f10*/  SEL R20, R9, R20, !P0 ;  /* 0x0000001409147207 */ /* 0x000fe20004000000 */
[----:B------:R-:W-:-:S03]  /*0f20*/  @!P2 IMAD.IADD R8, R8, 0x1, -R4 ;  /* 0x000000010808a824 */ /* 0x000fc600078e0a04 */
[----:B------:R-:W-:Y:S02]  /*0f30*/  IADD3 R21, PT, PT, R27, R20, RZ ;  /* 0x000000141b157210 */ /* 0x000fe40007ffe0ff */
[----:B------:R-:W-:-:S03]  /*0f40*/  ISETP.GE.U32.AND P1, PT, R8, R7, PT ;  /* 0x000000070800720c */ /* 0x000fc60003f26070 */
[----:B---3--:R-:W-:Y:S01]  /*0f50*/  IMAD.WIDE R20, R21, 0x2, R10 ;  /* 0x0000000215147825 */ /* 0x008fe200078e020a */
[----:B------:R-:W-:-:S04]  /*0f60*/  @!P2 IADD3 R14, PT, PT, R14, 0x1, RZ ;  /* 0x000000010e0ea810 */ /* 0x000fc80007ffe0ff */
[----:B------:R3:W5:Y:S01]  /*0f70*/  LDG.E.U16.CONSTANT R8, desc[UR6][R20.64] ;  /* 0x0000000614087981 */ /* 0x000762000c1e9500 */
[----:B------:R-:W-:-:S04]  /*0f80*/  ISETP.GE.AND P3, PT, R2, RZ, PT ;  /* 0x000000ff0200720c */ /* 0x000fc80003f66270 */
[----:B------:R-:W-:-:S05]  /*0f90*/  @P1 VIADD R14, R14, 0x1 ;  /* 0x000000010e0e1836 */ /* 0x000fca0000000000 */
[----:B------:R-:W-:Y:S02]  /*0fa0*/  MOV R2, R14 ;  /* 0x0000000e00027202 */ /* 0x000fe40000000f00 */
[----:B------:R-:W-:-:S03]  /*0fb0*/  IADD3 R15, P1, PT, R24, R26, RZ ;  /* 0x0000001a180f7210 */ /* 0x000fc60007f3e0ff */
[----:B------:R-:W-:Y:S01]  /*0fc0*/  @!P3 IMAD.MOV R2, RZ, RZ, -R2 ;  /* 0x000000ffff02b224 */ /* 0x000fe200078e0a02 */
[----:B------:R-:W-:Y:S02]  /*0fd0*/  IADD3.X R28, PT, PT, RZ, RZ, RZ, P1, !PT ;  /* 0x000000ffff1c7210 */ /* 0x000fe40000ffe4ff */
[----:B0-----:R-:W-:Y:S02]  /*0fe0*/  LEA R14, P1, R15, UR4, 0x1 ;  /* 0x000000040f0e7c11 */ /* 0x001fe4000f8208ff */
[----:B---3--:R-:W-:Y:S02]  /*0ff0*/  SEL R20, R9, R2, !P0 ;  /* 0x0000000209147207 */ /* 0x008fe40004000000 */
[----:B------:R-:W-:Y:S01]  /*1000*/  LEA.HI.X R15, R15, UR5, R28, 0x1, P1 ;  /* 0x000000050f0f7c11 */ /* 0x000fe200088f0c1c */
[----:B------:R0:W3:Y:S02]  /*1010*/  LDG.E.U8.CONSTANT R2, desc[UR6][R12.64+0x1] ;  /* 0x000001060c027981 */ /* 0x0000e4000c1e9100 */
[----:B------:R-:W-:-:S02]  /*1020*/  IMAD.IADD R21, R27, 0x1, R20 ;  /* 0x000000011b157824 */ /* 0x000fc400078e0214 */
[----:B------:R-:W3:Y:S02]  /*1030*/  LDG.E.U16.CONSTANT R14, desc[UR6][R14.64+0x2] ;  /* 0x000002060e0e7981 */ /* 0x000ee4000c1e9500 */
[----:B------:R-:W-:-:S06]  /*1040*/  IMAD.WIDE R20, R21, 0x2, R10 ;  /* 0x0000000215147825 */ /* 0x000fcc00078e020a */
[----:B------:R-:W3:Y:S01]  /*1050*/  LDG.E.U16.CONSTANT R20, desc[UR6][R20.64] ;  /* 0x0000000614147981 */ /* 0x000ee2000c1e9500 */
[----:B-1----:R-:W-:Y:S01]  /*1060*/  F2F.F64.F32 R18, R18 ;  /* 0x0000001200127310 */ /* 0x002fe20000201800 */
[----:B------:R-:W-:Y:S01]  /*1070*/  IADD3 R26, PT, PT, R26, 0x2, RZ ;  /* 0x000000021a1a7810 */ /* 0x000fe20007ffe0ff */
[----:B--2---:R-:W-:-:S06]  /*1080*/  HADD2.F32 R16, -RZ, R16.H0_H0 ;  /* 0x20000010ff107230 */ /* 0x004fcc0000004100 */
[----:B----4-:R-:W1:Y:S08]  /*1090*/  I2F.F64.U16 R10, R22 ;  /* 0x00000016000a7312 */ /* 0x010e700000101800 */
[----:B------:R-:W2:Y:S01]  /*10a0*/  F2F.F64.F32 R16, R16 ;  /* 0x0000001000107310 */ /* 0x000ea20000201800 */
[----:B-----5:R-:W-:Y:S01]  /*10b0*/  HADD2.F32 R8, -RZ, R8.H0_H0 ;  /* 0x20000008ff087230 */ /* 0x020fe20000004100 */
[----:B-1----:R-:W-:-:S06]  /*10c0*/  DADD R10, R10, -127.5 ;  /* 0xc05fe0000a0a7429 */ /* 0x002fcc0000000000 */
[----:B0-----:R-:W0:Y:S02]  /*10d0*/  F2F.F64.F32 R12, R8 ;  /* 0x00000008000c7310 */ /* 0x001e240000201800 */
[----:B--2---:R-:W-:-:S08]  /*10e0*/  DMUL R10, R16, R10 ;  /* 0x0000000a100a7228 */ /* 0x004fd00000000000 */
[----:B0-----:R-:W-:Y:S02]  /*10f0*/  DFMA R28, R10, R12, R18 ;  /* 0x0000000c0a1c722b */ /* 0x001fe40000000012 */
[----:B---3--:R-:W0:Y:S01]  /*1100*/  I2F.F64.U16 R10, R2 ;  /* 0x00000002000a7312 */ /* 0x008e220000101800 */
[----:B------:R-:W-:-:S07]  /*1110*/  HADD2.F32 R19, -RZ, R14.H0_H0 ;  /* 0x2000000eff137230 */ /* 0x000fce0000004100 */
[----:B------:R-:W1:Y:S01]  /*1120*/  F2F.F32.F64 R28, R28 ;  /* 0x0000001c001c7310 */ /* 0x000e620000301000 */
[----:B------:R-:W-:-:S07]  /*1130*/  HADD2.F32 R14, -RZ, R20.H0_H0 ;  /* 0x20000014ff0e7230 */ /* 0x000fce0000004100 */
[----:B------:R-:W2:Y:S01]  /*1140*/  F2F.F64.F32 R12, R19 ;  /* 0x00000013000c7310 */ /* 0x000ea20000201800 */
[----:B0-----:R-:W-:-:S07]  /*1150*/  DADD R16, R10, -127.5 ;  /* 0xc05fe0000a107429 */ /* 0x001fce0000000000 */
[----:B------:R-:W-:Y:S08]  /*1160*/  F2F.F64.F32 R14, R14 ;  /* 0x0000000e000e7310 */ /* 0x000ff00000201800 */
[----:B-1----:R-:W0:Y:S01]  /*1170*/  F2F.F64.F32 R10, R28 ;  /* 0x0000001c000a7310 */ /* 0x002e220000201800 */
[----:B--2---:R-:W-:-:S08]  /*1180*/  DMUL R12, R12, R16 ;  /* 0x000000100c0c7228 */ /* 0x004fd00000000000 */
[----:B0-----:R-:W-:-:S06]  /*1190*/  DFMA R10, R12, R14, R10 ;  /* 0x0000000e0c0a722b */ /* 0x001fcc000000000a */
[----:B------:R2:W3:Y:S05]  /*11a0*/  F2F.F32.F64 R18, R10 ;  /* 0x0000000a00127310 */ /* 0x0004ea0000301000 */
.L_x_3:
[----:B------:R-:W-:Y:S05]  /*11b0*/  BRA.U UP0, `(.L_x_0) ;  /* 0x0000000100907547 */ /* 0x000fea000b800000 */
[-C--:B0-2---:R-:W-:Y:S01]  /*11c0*/  IABS R11, R26.reuse ;  /* 0x0000001a000b7213 */ /* 0x085fe20000000000 */
[----:B------:R-:W0:Y:S01]  /*11d0*/  LDCU.64 UR4, c[0x0][0x390] ;  /* 0x00007200ff0477ac */ /* 0x000e220008000a00 */
[----:B------:R-:W-:Y:S01]  /*11e0*/  LOP3.LUT R5, R26, R5, RZ, 0x3c, !PT ;  /* 0x000000051a057212 */ /* 0x000fe200078e3cff */
[----:B------:R-:W-:Y:S01]  /*11f0*/  IMAD.IADD R25, R25, 0x1, R26 ;  /* 0x0000000119197824 */ /* 0x000fe200078e021a */
[----:B------:R-:W-:Y:S01]  /*1200*/  IADD3 R13, PT, PT, R24, R26, RZ ;  /* 0x0000001a180d7210 */ /* 0x000fe20007ffe0ff */
[----:B------:R-:W-:Y:S01]  /*1210*/  IMAD.HI.U32 R2, R6, R11, RZ ;  /* 0x0000000b06027227 */ /* 0x000fe200078e00ff */
[----:B------:R-:W-:-:S03]  /*1220*/  ISETP.GE.AND P3, PT, R5, RZ, PT ;  /* 0x000000ff0500720c */ /* 0x000fc60003f66270 */
[----:B------:R-:W-:-:S04]  /*1230*/  IMAD.MOV R6, RZ, RZ, -R2 ;  /* 0x000000ffff067224 */ /* 0x000fc800078e0a02 */
[----:B------:R-:W-:-:S05]  /*1240*/  IMAD R6, R4, R6, R11 ;  /* 0x0000000604067224 */ /* 0x000fca00078e020b */
[----:B------:R-:W-:-:S13]  /*1250*/  ISETP.GT.U32.AND P2, PT, R7, R6, PT ;  /* 0x000000060700720c */ /* 0x000fda0003f44070 */
[----:B------:R-:W-:Y:S01]  /*1260*/  @!P2 IADD3 R6, PT, PT, R6, -R4, RZ ;  /* 0x800000040606a210 */ /* 0x000fe20007ffe0ff */
[----:B------:R-:W-:Y:S01]  /*1270*/  @!P2 VIADD R2, R2, 0x1 ;  /* 0x000000010202a836 */ /* 0x000fe20000000000 */
[----:B------:R-:W2:Y:S02]  /*1280*/  LDC.64 R4, c[0x0][0x398] ;  /* 0x0000e600ff047b82 */ /* 0x000ea40000000a00 */
[----:B------:R-:W-:-:S06]  /*1290*/  ISETP.GE.U32.AND P1, PT, R6, R7, PT ;  /* 0x000000070600720c */ /* 0x000fcc0003f26070 */
[----:B------:R-:W4:Y:S07]  /*12a0*/  LDC.64 R6, c[0x0][0x388] ;  /* 0x0000e200ff067b82 */ /* 0x000f2e0000000a00 */
[----:B------:R-:W-:Y:S02]  /*12b0*/  @P1 IADD3 R2, PT, PT, R2, 0x1, RZ ;  /* 0x0000000102021810 */ /* 0x000fe40007ffe0ff */
[----:B0-----:R-:W-:-:S03]  /*12c0*/  IADD3 R10, P1, PT, R25, UR4, RZ ;  /* 0x00000004190a7c10 */ /* 0x001fc6000ff3e0ff */
[----:B------:R-:W-:Y:S01]  /*12d0*/  @!P3 IMAD.MOV R2, RZ, RZ, -R2 ;  /* 0x000000ffff02b224 */ /* 0x000fe200078e0a02 */
[----:B------:R-:W-:-:S04]  /*12e0*/  LEA.HI.X.SX32 R11, R25, UR5, 0x1, P1 ;  /* 0x00000005190b7c11 */ /* 0x000fc800088f0eff */
[----:B------:R-:W-:Y:S01]  /*12f0*/  SEL R2, R9, R2, !P0 ;  /* 0x0000000209027207 */ /* 0x000fe20004000000 */
[----:B------:R-:W5:Y:S01]  /*1300*/  LDG.E.U8.CONSTANT R14, desc[UR6][R10.64] ;  /* 0x000000060a0e7981 */ /* 0x000f62000c1e9100 */
[----:B----4-:R-:W-:Y:S02]  /*1310*/  IMAD.WIDE.U32 R6, R13, 0x2, R6 ;  /* 0x000000020d067825 */ /* 0x010fe400078e0006 */
[----:B------:R-:W-:-:S04]  /*1320*/  IADD3 R13, PT, PT, R27, R2, RZ ;  /* 0x000000021b0d7210 */ /* 0x000fc80007ffe0ff */
[----:B------:R-:W4:Y:S01]  /*1330*/  LDG.E.U16.CONSTANT R6, desc[UR6][R6.64] ;  /* 0x0000000606067981 */ /* 0x000f22000c1e9500 */
[----:B--2---:R-:W-:-:S06]  /*1340*/  IMAD.WIDE R12, R13, 0x2, R4 ;  /* 0x000000020d0c7825 */ /* 0x004fcc00078e0204 */
[----:B------:R-:W2:Y:S01]  /*1350*/  LDG.E.U16.CONSTANT R12, desc[UR6][R12.64] ;  /* 0x000000060c0c7981 */ /* 0x000ea2000c1e9500 */
[----:B-1-3--:R-:W-:Y:S08]  /*1360*/  F2F.F64.F32 R18, R18 ;  /* 0x0000001200127310 */ /* 0x00aff00000201800 */
[----:B-----5:R-:W0:Y:S01]  /*1370*/  I2F.F64.U16 R8, R14 ;  /* 0x0000000e00087312 */ /* 0x020e220000101800 */
[----:B----4-:R-:W-:-:S07]  /*1380*/  HADD2.F32 R2, -RZ, R6.H0_H0 ;  /* 0x20000006ff027230 */ /* 0x010fce0000004100 */
[----:B------:R-:W1:Y:S01]  /*1390*/  F2F.F64.F32 R4, R2 ;  /* 0x0000000200047310 */ /* 0x000e620000201800 */
[----:B--2---:R-:W-:Y:S01]  /*13a0*/  HADD2.F32 R15, -RZ, R12.H0_H0 ;  /* 0x2000000cff0f7230 */ /* 0x004fe20000004100 */
[----:B0-----:R-:W-:-:S06]  /*13b0*/  DADD R8, R8, -127.5 ;  /* 0xc05fe00008087429 */ /* 0x001fcc0000000000 */
[----:B------:R-:W0:Y:S02]  /*13c0*/  F2F.F64.F32 R10, R15 ;  /* 0x0000000f000a7310 */ /* 0x000e240000201800 */
[----:B-1----:R-:W-:-:S08]  /*13d0*/  DMUL R4, R4, R8 ;  /* 0x0000000804047228 */ /* 0x002fd00000000000 */
[----:B0-----:R-:W-:-:S06]  /*13e0*/  DFMA R10, R4, R10, R18 ;  /* 0x0000000a040a722b */ /* 0x001fcc0000000012 */
[----:B------:R4:W0:Y:S05]  /*13f0*/  F2F.F32.F64 R18, R10 ;  /* 0x0000000a00127310 */ /* 0x00082a0000301000 */
.L_x_0:
[----:B------:R-:W5:Y:S01]  /*1400*/  LDC.64 R4, c[0x0][0x380] ;  /* 0x0000e000ff047b82 */ /* 0x000f620000000a00 */
[----:B------:R-:W2:Y:S02]  /*1410*/  LDCU UR4, c[0x0][0x3a8] ;  /* 0x00007500ff0477ac */ /* 0x000ea40008000800 */
[----:B--2---:R-:W-:Y:S01]  /*1420*/  IMAD R3, R3, UR4, R0 ;  /* 0x0000000403037c24 */ /* 0x004fe2000f8e0200 */
[----:B------:R-:W0:Y:S03]  /*1430*/  LDCU UR4, c[0x0][0x3b0] ;  /* 0x00007600ff0477ac */ /* 0x000e260008000800 */
[----:B-----5:R-:W-:-:S05]  /*1440*/  IMAD.WIDE R2, R3, 0x2, R4 ;  /* 0x0000000203027825 */ /* 0x020fca00078e0204 */
[----:B------:R-:W2:Y:S02]  /*1450*/  LDG.E.U16 R0, desc[UR6][R2.64] ;  /* 0x0000000602007981 */ /* 0x000ea4000c1e1500 */
[----:B--2---:R-:W-:-:S05]  /*1460*/  HADD2.F32 R5, -RZ, R0.H0_H0 ;  /* 0x20000000ff057230 */ /* 0x004fca0000004100 */
[----:B01-3--:R-:W-:-:S05]  /*1470*/  FFMA R5, R5, UR4, R18 ;  /* 0x0000000405057c23 */ /* 0x00bfca0008000012 */
[----:B------:R-:W-:-:S05]  /*1480*/  F2FP.F16.F32.PACK_AB R5, RZ, R5 ;  /* 0x00000005ff05723e */ /* 0x000fca00000000ff */
[----:B------:R-:W-:Y:S01]  /*1490*/  STG.E.U16 desc[UR6][R2.64], R5 ;  /* 0x0000000502007986 */ /* 0x000fe2000c101506 */
[----:B------:R-:W-:Y:S05]  /*14a0*/  EXIT ;  /* 0x000000000000794d */ /* 0x000fea0003800000 */
.L_x_4:
[----:B------:R-:W-:-:S00]  /*14b0*/  BRA `(.L_x_4) ;  /* 0xfffffffc00fc7947 */ /* 0x000fc0000383ffff */
[----:B------:R-:W-:-:S00]  /*14c0*/  NOP ;  /* 0x0000000000007918 */ /* 0x000fc00000000000 */
        /* <DEDUP_REMOVED lines=11> */
.L_x_5:


//--------------------- .nv.shared.reserved.0     --------------------------
	.section	.nv.shared.reserved.0,"aw",@nobits
	.weak		__nv_reservedSMEM_offset_0_alias
	.size		__nv_reservedSMEM_offset_0_alias, 0, 64
	.other		__nv_reservedSMEM_offset_0_alias,@"STO_CUDA_RESERVED_SHARED STV_DEFAULT"
__nv_reservedSMEM_offset_0_alias:
	.zero		0
	.zero		64


//--------------------- .nv.constant0.matmul_nt_fp16u8 --------------------------
	.section	.nv.constant0.matmul_nt_fp16u8,"a",@progbits
	.sectionflags	@""
	.align	4
.nv.constant0.matmul_nt_fp16u8:
	.zero		948


//--------------------- SYMBOLS --------------------------

	.type		.nv.reservedSmem.offset0,@object
	.size		.nv.reservedSmem.offset0,0x4
